//
// Generated by NVIDIA NVVM Compiler
//
// Compiler Build ID: CL-36424714
// Cuda compilation tools, release 13.0, V13.0.88
// Based on NVVM 20.0.0
//

.version 9.0
.target sm_100
.address_size 64

	// .globl	_Z18RoPERotationKernelPfS_S_S_ii

.visible .entry _Z18RoPERotationKernelPfS_S_S_ii(
	.param .u64 .ptr .align 1 _Z18RoPERotationKernelPfS_S_S_ii_param_0,
	.param .u64 .ptr .align 1 _Z18RoPERotationKernelPfS_S_S_ii_param_1,
	.param .u64 .ptr .align 1 _Z18RoPERotationKernelPfS_S_S_ii_param_2,
	.param .u64 .ptr .align 1 _Z18RoPERotationKernelPfS_S_S_ii_param_3,
	.param .u32 _Z18RoPERotationKernelPfS_S_S_ii_param_4,
	.param .u32 _Z18RoPERotationKernelPfS_S_S_ii_param_5
)
{
	.reg .b32 	%r<6>;
	.reg .b32 	%f<17>;
	.reg .b64 	%rd<18>;

	ld.param.u64 	%rd1, [_Z18RoPERotationKernelPfS_S_S_ii_param_0];
	ld.param.u64 	%rd2, [_Z18RoPERotationKernelPfS_S_S_ii_param_1];
	ld.param.u64 	%rd3, [_Z18RoPERotationKernelPfS_S_S_ii_param_2];
	ld.param.u64 	%rd4, [_Z18RoPERotationKernelPfS_S_S_ii_param_3];
	ld.param.u32 	%r1, [_Z18RoPERotationKernelPfS_S_S_ii_param_5];
	cvta.to.global.u64 	%rd5, %rd4;
	cvta.to.global.u64 	%rd6, %rd3;
	cvta.to.global.u64 	%rd7, %rd2;
	cvta.to.global.u64 	%rd8, %rd1;
	mov.u32 	%r2, %ctaid.x;
	mul.lo.s32 	%r3, %r1, %r2;
	cvt.s64.s32 	%rd9, %r3;
	mov.u32 	%r4, %tid.x;
	shl.b32 	%r5, %r4, 1;
	cvt.u64.u32 	%rd10, %r5;
	add.s64 	%rd11, %rd9, %rd10;
	shl.b64 	%rd12, %rd11, 2;
	add.s64 	%rd13, %rd8, %rd12;
	ld.global.f32 	%f1, [%rd13];
	ld.global.f32 	%f2, [%rd13+4];
	add.s64 	%rd14, %rd7, %rd12;
	ld.global.f32 	%f3, [%rd14];
	ld.global.f32 	%f4, [%rd14+4];
	mul.wide.u32 	%rd15, %r4, 4;
	add.s64 	%rd16, %rd6, %rd15;
	ld.global.f32 	%f5, [%rd16];
	add.s64 	%rd17, %rd5, %rd15;
	ld.global.f32 	%f6, [%rd17];
	mul.f32 	%f7, %f1, %f5;
	mul.f32 	%f8, %f2, %f6;
	sub.f32 	%f9, %f7, %f8;
	st.global.f32 	[%rd13], %f9;
	mul.f32 	%f10, %f1, %f6;
	fma.rn.f32 	%f11, %f2, %f5, %f10;
	st.global.f32 	[%rd13+4], %f11;
	mul.f32 	%f12, %f3, %f5;
	mul.f32 	%f13, %f4, %f6;
	sub.f32 	%f14, %f12, %f13;
	st.global.f32 	[%rd14], %f14;
	mul.f32 	%f15, %f3, %f6;
	fma.rn.f32 	%f16, %f4, %f5, %f15;
	st.global.f32 	[%rd14+4], %f16;
	ret;

}


// ===== COMPILED SASS (sm_100) =====

	.target	sm_100

	.elftype	@"ET_EXEC"


//--------------------- .note.nv.tkinfo           --------------------------
	.section	.note.nv.tkinfo,"",@"SHT_NOTE"
	.sectionflags	@"SHF_NOTE_NV_TKINFO"
	.tkinfo
        /*0018*/ 	.word	0x00000002
        /*0030*/ 	.string	""
        /*0030*/ 	.string	"ptxas"
        /*0030*/ 	.string	"Cuda compilation tools, release 13.0, V13.0.88"
        /*0030*/ 	.string	"Build cuda_13.0.r13.0/compiler.36424714_0"
        /*0030*/ 	.string	"-arch sm_100 -m 64 "



//--------------------- .note.nv.cuinfo           --------------------------
	.section	.note.nv.cuinfo,"",@"SHT_NOTE"
	.sectionflags	@"SHF_NOTE_NV_CUINFO"
        /*0018*/ 	.short	0x0002
        /*001a*/ 	.short	0x0064
        /*001c*/ 	.short	0x0082
	.zero		2


//--------------------- .nv.info                  --------------------------
	.section	.nv.info,"",@"SHT_CUDA_INFO"
	.align	4


	//----- nvinfo : EIATTR_REGCOUNT
	.align		4
        /*0000*/ 	.byte	0x04, 0x2f
        /*0002*/ 	.short	(.L_1 - .L_0)
	.align		4
.L_0:
        /*0004*/ 	.word	index@(_Z18RoPERotationKernelPfS_S_S_ii)
        /*0008*/ 	.word	0x00000014


	//----- nvinfo : EIATTR_FRAME_SIZE
	.align		4
.L_1:
        /*000c*/ 	.byte	0x04, 0x11
        /*000e*/ 	.short	(.L_3 - .L_2)
	.align		4
.L_2:
        /*0010*/ 	.word	index@(_Z18RoPERotationKernelPfS_S_S_ii)
        /*0014*/ 	.word	0x00000000


	//----- nvinfo : EIATTR_MIN_STACK_SIZE
	.align		4
.L_3:
        /*0018*/ 	.byte	0x04, 0x12
        /*001a*/ 	.short	(.L_5 - .L_4)
	.align		4
.L_4:
        /*001c*/ 	.word	index@(_Z18RoPERotationKernelPfS_S_S_ii)
        /*0020*/ 	.word	0x00000000
.L_5:


//--------------------- .nv.compat                --------------------------
	.section	.nv.compat,"",@"SHT_CUDA_COMPAT_INFO"
	.align	4
        /*0000*/ 	.byte	0x02, 0x09, 0x00, 0x00, 0x02, 0x02, 0x01, 0x00, 0x02, 0x05, 0x05, 0x00, 0x03, 0x07, 0x01, 0x01
        /*0010*/ 	.byte	0x02, 0x03, 0x00, 0x00, 0x02, 0x06, 0x01, 0x00, 0x04, 0x0b, 0x08, 0x00, 0x09, 0x00, 0x00, 0x00
        /*0020*/ 	.byte	0x00, 0x00, 0x00, 0x00


//--------------------- .nv.info._Z18RoPERotationKernelPfS_S_S_ii --------------------------
	.section	.nv.info._Z18RoPERotationKernelPfS_S_S_ii,"",@"SHT_CUDA_INFO"
	.sectionflags	@""
	.align	4


	//----- nvinfo : EIATTR_CUDA_API_VERSION
	.align		4
        /*0000*/ 	.byte	0x04, 0x37
        /*0002*/ 	.short	(.L_7 - .L_6)
.L_6:
        /*0004*/ 	.word	0x00000082


	//----- nvinfo : EIATTR_KPARAM_INFO
	.align		4
.L_7:
        /*0008*/ 	.byte	0x04, 0x17
        /*000a*/ 	.short	(.L_9 - .L_8)
.L_8:
        /*000c*/ 	.word	0x00000000
        /*0010*/ 	.short	0x0005
        /*0012*/ 	.short	0x0024
        /*0014*/ 	.byte	0x00, 0xf0, 0x11, 0x00


	//----- nvinfo : EIATTR_KPARAM_INFO
	.align		4
.L_9:
        /*0018*/ 	.byte	0x04, 0x17
        /*001a*/ 	.short	(.L_11 - .L_10)
.L_10:
        /*001c*/ 	.word	0x00000000
        /*0020*/ 	.short	0x0004
        /*0022*/ 	.short	0x0020
        /*0024*/ 	.byte	0x00, 0xf0, 0x11, 0x00


	//----- nvinfo : EIATTR_KPARAM_INFO
	.align		4
.L_11:
        /*0028*/ 	.byte	0x04, 0x17
        /*002a*/ 	.short	(.L_13 - .L_12)
.L_12:
        /*002c*/ 	.word	0x00000000
        /*0030*/ 	.short	0x0003
        /*0032*/ 	.short	0x0018
        /*0034*/ 	.byte	0x00, 0xf5, 0x21, 0x00


	//----- nvinfo : EIATTR_KPARAM_INFO
	.align		4
.L_13:
        /*0038*/ 	.byte	0x04, 0x17
        /*003a*/ 	.short	(.L_15 - .L_14)
.L_14:
        /*003c*/ 	.word	0x00000000
        /*0040*/ 	.short	0x0002
        /*0042*/ 	.short	0x0010
        /*0044*/ 	.byte	0x00, 0xf5, 0x21, 0x00


	//----- nvinfo : EIATTR_KPARAM_INFO
	.align		4
.L_15:
        /*0048*/ 	.byte	0x04, 0x17
        /*004a*/ 	.short	(.L_17 - .L_16)
.L_16:
        /*004c*/ 	.word	0x00000000
        /*0050*/ 	.short	0x0001
        /*0052*/ 	.short	0x0008
        /*0054*/ 	.byte	0x00, 0xf5, 0x21, 0x00


	//----- nvinfo : EIATTR_KPARAM_INFO
	.align		4
.L_17:
        /*0058*/ 	.byte	0x04, 0x17
        /*005a*/ 	.short	(.L_19 - .L_18)
.L_18:
        /*005c*/ 	.word	0x00000000
        /*0060*/ 	.short	0x0000
        /*0062*/ 	.short	0x0000
        /*0064*/ 	.byte	0x00, 0xf5, 0x21, 0x00


	//----- nvinfo : EIATTR_SPARSE_MMA_MASK
	.align		4
.L_19:
        /*0068*/ 	.byte	0x03, 0x50
        /*006a*/ 	.short	0x0000


	//----- nvinfo : EIATTR_MAXREG_COUNT
	.align		4
        /*006c*/ 	.byte	0x03, 0x1b
        /*006e*/ 	.short	0x00ff


	//----- nvinfo : EIATTR_MERCURY_ISA_VERSION
	.align		4
        /*0070*/ 	.byte	0x03, 0x5f
        /*0072*/ 	.short	0x0101


	//----- nvinfo : EIATTR_VRC_CTA_INIT_COUNT
	.align		4
        /*0074*/ 	.byte	0x02, 0x4a
	.zero		1
	.zero		1


	//----- nvinfo : EIATTR_EXIT_INSTR_OFFSETS
	.align		4
        /*0078*/ 	.byte	0x04, 0x1c
        /*007a*/ 	.short	(.L_21 - .L_20)


	//   ....[0]....
.L_20:
        /*007c*/ 	.word	0x00000250


	//----- nvinfo : EIATTR_CBANK_PARAM_SIZE
	.align		4
.L_21:
        /*0080*/ 	.byte	0x03, 0x19
        /*0082*/ 	.short	0x0028


	//----- nvinfo : EIATTR_PARAM_CBANK
	.align		4
        /*0084*/ 	.byte	0x04, 0x0a
        /*0086*/ 	.short	(.L_23 - .L_22)
	.align		4
.L_22:
        /*0088*/ 	.word	index@(.nv.constant0._Z18RoPERotationKernelPfS_S_S_ii)
        /*008c*/ 	.short	0x0380
        /*008e*/ 	.short	0x0028


	//----- nvinfo : EIATTR_SW_WAR
	.align		4
.L_23:
        /*0090*/ 	.byte	0x04, 0x36
        /*0092*/ 	.short	(.L_25 - .L_24)
.L_24:
        /*0094*/ 	.word	0x00000008
.L_25:


//--------------------- .nv.callgraph             --------------------------
	.section	.nv.callgraph,"",@"SHT_CUDA_CALLGRAPH"
	.align	4
	.sectionentsize	8
	.align		4
        /*0000*/ 	.word	0x00000000
	.align		4
        /*0004*/ 	.word	0xffffffff
	.align		4
        /*0008*/ 	.word	0x00000000
	.align		4
        /*000c*/ 	.word	0xfffffffe
	.align		4
        /*0010*/ 	.word	0x00000000
	.align		4
        /*0014*/ 	.word	0xfffffffd
	.align		4
        /*0018*/ 	.word	0x00000000
	.align		4
        /*001c*/ 	.word	0xfffffffc


//--------------------- .text._Z18RoPERotationKernelPfS_S_S_ii --------------------------
	.section	.text._Z18RoPERotationKernelPfS_S_S_ii,"ax",@progbits
	.align	128
        .global         _Z18RoPERotationKernelPfS_S_S_ii
        .type           _Z18RoPERotationKernelPfS_S_S_ii,@function
        .size           _Z18RoPERotationKernelPfS_S_S_ii,(.L_x_1 - _Z18RoPERotationKernelPfS_S_S_ii)
        .other          _Z18RoPERotationKernelPfS_S_S_ii,@"STO_CUDA_ENTRY STV_DEFAULT"
_Z18RoPERotationKernelPfS_S_S_ii:
.text._Z18RoPERotationKernelPfS_S_S_ii:
[----:B------:R-:W-:Y:S01]  /*0000*/  LDC R1, c[0x0][0x37c] ;  /* 0x0000df00ff017b82 */ /* 0x000fe20000000800 */
[----:B------:R-:W0:Y:S07]  /*0010*/  S2R R11, SR_TID.X ;  /* 0x00000000000b7919 */ /* 0x000e2e0000002100 */
[----:B------:R-:W1:Y:S01]  /*0020*/  S2UR UR4, SR_CTAID.X ;  /* 0x00000000000479c3 */ /* 0x000e620000002500 */
[----:B------:R-:W2:Y:S07]  /*0030*/  LDCU.128 UR8, c[0x0][0x380] ;  /* 0x00007000ff0877ac */ /* 0x000eae0008000c00 */
[----:B------:R-:W1:Y:S08]  /*0040*/  LDC R0, c[0x0][0x3a4] ;  /* 0x0000e900ff007b82 */ /* 0x000e700000000800 */
[----:B------:R-:W3:Y:S08]  /*0050*/  LDC.64 R8, c[0x0][0x398] ;  /* 0x0000e600ff087b82 */ /* 0x000ef00000000a00 */
[----:B------:R-:W4:Y:S01]  /*0060*/  LDC.64 R6, c[0x0][0x390] ;  /* 0x0000e400ff067b82 */ /* 0x000f220000000a00 */
[----:B-1----:R-:W-:Y:S01]  /*0070*/  IMAD R0, R0, UR4, RZ ;  /* 0x0000000400007c24 */ /* 0x002fe2000f8e02ff */
[----:B------:R-:W1:Y:S04]  /*0080*/  LDCU.64 UR4, c[0x0][0x358] ;  /* 0x00006b00ff0477ac */ /* 0x000e680008000a00 */
[C---:B0-----:R-:W-:Y:S01]  /*0090*/  LEA R3, P0, R11.reuse, R0, 0x1 ;  /* 0x000000000b037211 */ /* 0x041fe200078008ff */
[----:B---3--:R-:W-:-:S03]  /*00a0*/  IMAD.WIDE.U32 R8, R11, 0x4, R8 ;  /* 0x000000040b087825 */ /* 0x008fc600078e0008 */
[----:B------:R-:W-:Y:S02]  /*00b0*/  LEA.HI.X.SX32 R0, R0, RZ, 0x1, P0 ;  /* 0x000000ff00007211 */ /* 0x000fe400000f0eff */
[C---:B------:R-:W-:Y:S02]  /*00c0*/  SHF.L.U32 R2, R3.reuse, 0x2, RZ ;  /* 0x0000000203027819 */ /* 0x040fe400000006ff */
[----:B------:R-:W-:Y:S02]  /*00d0*/  SHF.L.U64.HI R0, R3, 0x2, R0 ;  /* 0x0000000203007819 */ /* 0x000fe40000010200 */
[C---:B--2---:R-:W-:Y:S01]  /*00e0*/  IADD3 R4, P0, PT, R2.reuse, UR8, RZ ;  /* 0x0000000802047c10 */ /* 0x044fe2000ff1e0ff */
[----:B----4-:R-:W-:Y:S01]  /*00f0*/  IMAD.WIDE.U32 R6, R11, 0x4, R6 ;  /* 0x000000040b067825 */ /* 0x010fe200078e0006 */
[----:B------:R-:W-:Y:S02]  /*0100*/  IADD3 R2, P1, PT, R2, UR10, RZ ;  /* 0x0000000a02027c10 */ /* 0x000fe4000ff3e0ff */
[C---:B------:R-:W-:Y:S01]  /*0110*/  IADD3.X R5, PT, PT, R0.reuse, UR9, RZ, P0, !PT ;  /* 0x0000000900057c10 */ /* 0x040fe200087fe4ff */
[----:B-1----:R-:W2:Y:S01]  /*0120*/  LDG.E R9, desc[UR4][R8.64] ;  /* 0x0000000408097981 */ /* 0x002ea2000c1e1900 */
[----:B------:R-:W-:-:S03]  /*0130*/  IADD3.X R3, PT, PT, R0, UR11, RZ, P1, !PT ;  /* 0x0000000b00037c10 */ /* 0x000fc60008ffe4ff */
[----:B------:R-:W2:Y:S04]  /*0140*/  LDG.E R10, desc[UR4][R4.64+0x4] ;  /* 0x00000404040a7981 */ /* 0x000ea8000c1e1900 */
[----:B------:R-:W3:Y:S04]  /*0150*/  LDG.E R0, desc[UR4][R4.64] ;  /* 0x0000000404007981 */ /* 0x000ee8000c1e1900 */
[----:B------:R-:W4:Y:S04]  /*0160*/  LDG.E R12, desc[UR4][R2.64+0x4] ;  /* 0x00000404020c7981 */ /* 0x000f28000c1e1900 */
[----:B------:R-:W5:Y:S04]  /*0170*/  LDG.E R11, desc[UR4][R2.64] ;  /* 0x00000004020b7981 */ /* 0x000f68000c1e1900 */
[----:B------:R-:W5:Y:S01]  /*0180*/  LDG.E R7, desc[UR4][R6.64] ;  /* 0x0000000406077981 */ /* 0x000f62000c1e1900 */
[-C--:B--2---:R-:W-:Y:S01]  /*0190*/  FMUL R13, R10, R9.reuse ;  /* 0x000000090a0d7220 */ /* 0x084fe20000400000 */
[-C--:B---3--:R-:W-:Y:S01]  /*01a0*/  FMUL R15, R0, R9.reuse ;  /* 0x00000009000f7220 */ /* 0x088fe20000400000 */
[-C--:B----4-:R-:W-:Y:S01]  /*01b0*/  FMUL R14, R12, R9.reuse ;  /* 0x000000090c0e7220 */ /* 0x090fe20000400000 */
[C---:B-----5:R-:W-:Y:S01]  /*01c0*/  FMUL R17, R11.reuse, R9 ;  /* 0x000000090b117220 */ /* 0x060fe20000400000 */
[-C--:B------:R-:W-:Y:S01]  /*01d0*/  FFMA R13, R0, R7.reuse, -R13 ;  /* 0x00000007000d7223 */ /* 0x080fe2000000080d */
[-C--:B------:R-:W-:Y:S01]  /*01e0*/  FFMA R15, R10, R7.reuse, R15 ;  /* 0x000000070a0f7223 */ /* 0x080fe2000000000f */
[-C--:B------:R-:W-:Y:S01]  /*01f0*/  FFMA R11, R11, R7.reuse, -R14 ;  /* 0x000000070b0b7223 */ /* 0x080fe2000000080e */
[----:B------:R-:W-:-:S02]  /*0200*/  FFMA R17, R12, R7, R17 ;  /* 0x000000070c117223 */ /* 0x000fc40000000011 */
[----:B------:R-:W-:Y:S04]  /*0210*/  STG.E desc[UR4][R4.64], R13 ;  /* 0x0000000d04007986 */ /* 0x000fe8000c101904 */
[----:B------:R-:W-:Y:S04]  /*0220*/  STG.E desc[UR4][R4.64+0x4], R15 ;  /* 0x0000040f04007986 */ /* 0x000fe8000c101904 */
[----:B------:R-:W-:Y:S04]  /*0230*/  STG.E desc[UR4][R2.64], R11 ;  /* 0x0000000b02007986 */ /* 0x000fe8000c101904 */
[----:B------:R-:W-:Y:S01]  /*0240*/  STG.E desc[UR4][R2.64+0x4], R17 ;  /* 0x0000041102007986 */ /* 0x000fe2000c101904 */
[----:B------:R-:W-:Y:S05]  /*0250*/  EXIT ;  /* 0x000000000000794d */ /* 0x000fea0003800000 */
.L_x_0:
[----:B------:R-:W-:-:S00]  /*0260*/  BRA `(.L_x_0) ;  /* 0xfffffffc00fc7947 */ /* 0x000fc0000383ffff */
[----:B------:R-:W-:-:S00]  /*0270*/  NOP ;  /* 0x0000000000007918 */ /* 0x000fc00000000000 */
        /* <DEDUP_REMOVED lines=8> */
.L_x_1:


//--------------------- .nv.shared.reserved.0     --------------------------
	.section	.nv.shared.reserved.0,"aw",@nobits
	.weak		__nv_reservedSMEM_offset_0_alias
	.size		__nv_reservedSMEM_offset_0_alias, 0, 64
	.other		__nv_reservedSMEM_offset_0_alias,@"STO_CUDA_RESERVED_SHARED STV_DEFAULT"
__nv_reservedSMEM_offset_0_alias:
	.zero		0
	.zero		64


//--------------------- .nv.constant0._Z18RoPERotationKernelPfS_S_S_ii --------------------------
	.section	.nv.constant0._Z18RoPERotationKernelPfS_S_S_ii,"a",@progbits
	.sectionflags	@""
	.align	4
.nv.constant0._Z18RoPERotationKernelPfS_S_S_ii:
	.zero		936


//--------------------- SYMBOLS --------------------------

	.type		.nv.reservedSmem.offset0,@object
	.size		.nv.reservedSmem.offset0,0x4
